//
// Generated by NVIDIA NVVM Compiler
//
// Compiler Build ID: CL-36424714
// Cuda compilation tools, release 13.0, V13.0.88
// Based on NVVM 20.0.0
//

.version 9.0
.target sm_100
.address_size 64

	// .globl	_Z24vector_similarity_searchPfS_S_Piii

.visible .entry _Z24vector_similarity_searchPfS_S_Piii(
	.param .u64 .ptr .align 1 _Z24vector_similarity_searchPfS_S_Piii_param_0,
	.param .u64 .ptr .align 1 _Z24vector_similarity_searchPfS_S_Piii_param_1,
	.param .u64 .ptr .align 1 _Z24vector_similarity_searchPfS_S_Piii_param_2,
	.param .u64 .ptr .align 1 _Z24vector_similarity_searchPfS_S_Piii_param_3,
	.param .u32 _Z24vector_similarity_searchPfS_S_Piii_param_4,
	.param .u32 _Z24vector_similarity_searchPfS_S_Piii_param_5
)
{
	.reg .pred 	%p<12>;
	.reg .b32 	%r<31>;
	.reg .b32 	%f<138>;
	.reg .b64 	%rd<31>;

	ld.param.u64 	%rd9, [_Z24vector_similarity_searchPfS_S_Piii_param_0];
	ld.param.u64 	%rd10, [_Z24vector_similarity_searchPfS_S_Piii_param_1];
	ld.param.u64 	%rd7, [_Z24vector_similarity_searchPfS_S_Piii_param_2];
	ld.param.u64 	%rd8, [_Z24vector_similarity_searchPfS_S_Piii_param_3];
	ld.param.u32 	%r17, [_Z24vector_similarity_searchPfS_S_Piii_param_4];
	ld.param.u32 	%r16, [_Z24vector_similarity_searchPfS_S_Piii_param_5];
	cvta.to.global.u64 	%rd1, %rd10;
	cvta.to.global.u64 	%rd2, %rd9;
	mov.u32 	%r18, %ctaid.x;
	mov.u32 	%r19, %ntid.x;
	mov.u32 	%r20, %tid.x;
	mad.lo.s32 	%r1, %r18, %r19, %r20;
	setp.ge.s32 	%p1, %r1, %r17;
	@%p1 bra 	$L__BB0_15;
	setp.lt.s32 	%p2, %r16, 1;
	mov.f32 	%f133, 0f00000000;
	mov.f32 	%f137, %f133;
	@%p2 bra 	$L__BB0_14;
	mul.lo.s32 	%r2, %r16, %r1;
	and.b32  	%r3, %r16, 7;
	setp.lt.u32 	%p3, %r16, 8;
	mov.f32 	%f135, 0f00000000;
	mov.b32 	%r29, 0;
	mov.f32 	%f134, %f135;
	mov.f32 	%f133, %f135;
	@%p3 bra 	$L__BB0_5;
	and.b32  	%r29, %r16, 2147483640;
	neg.s32 	%r27, %r29;
	add.s64 	%rd3, %rd2, 16;
	add.s64 	%rd30, %rd1, 16;
	mov.f32 	%f135, 0f00000000;
	mov.u32 	%r26, %r2;
$L__BB0_4:
	.pragma "nounroll";
	mul.wide.s32 	%rd11, %r26, 4;
	add.s64 	%rd12, %rd3, %rd11;
	ld.global.f32 	%f44, [%rd12+-16];
	ld.global.f32 	%f45, [%rd30+-16];
	fma.rn.f32 	%f46, %f44, %f45, %f133;
	fma.rn.f32 	%f47, %f44, %f44, %f134;
	fma.rn.f32 	%f48, %f45, %f45, %f135;
	ld.global.f32 	%f49, [%rd12+-12];
	ld.global.f32 	%f50, [%rd30+-12];
	fma.rn.f32 	%f51, %f49, %f50, %f46;
	fma.rn.f32 	%f52, %f49, %f49, %f47;
	fma.rn.f32 	%f53, %f50, %f50, %f48;
	ld.global.f32 	%f54, [%rd12+-8];
	ld.global.f32 	%f55, [%rd30+-8];
	fma.rn.f32 	%f56, %f54, %f55, %f51;
	fma.rn.f32 	%f57, %f54, %f54, %f52;
	fma.rn.f32 	%f58, %f55, %f55, %f53;
	ld.global.f32 	%f59, [%rd12+-4];
	ld.global.f32 	%f60, [%rd30+-4];
	fma.rn.f32 	%f61, %f59, %f60, %f56;
	fma.rn.f32 	%f62, %f59, %f59, %f57;
	fma.rn.f32 	%f63, %f60, %f60, %f58;
	ld.global.f32 	%f64, [%rd12];
	ld.global.f32 	%f65, [%rd30];
	fma.rn.f32 	%f66, %f64, %f65, %f61;
	fma.rn.f32 	%f67, %f64, %f64, %f62;
	fma.rn.f32 	%f68, %f65, %f65, %f63;
	ld.global.f32 	%f69, [%rd12+4];
	ld.global.f32 	%f70, [%rd30+4];
	fma.rn.f32 	%f71, %f69, %f70, %f66;
	fma.rn.f32 	%f72, %f69, %f69, %f67;
	fma.rn.f32 	%f73, %f70, %f70, %f68;
	ld.global.f32 	%f74, [%rd12+8];
	ld.global.f32 	%f75, [%rd30+8];
	fma.rn.f32 	%f76, %f74, %f75, %f71;
	fma.rn.f32 	%f77, %f74, %f74, %f72;
	fma.rn.f32 	%f78, %f75, %f75, %f73;
	ld.global.f32 	%f79, [%rd12+12];
	ld.global.f32 	%f80, [%rd30+12];
	fma.rn.f32 	%f133, %f79, %f80, %f76;
	fma.rn.f32 	%f134, %f79, %f79, %f77;
	fma.rn.f32 	%f135, %f80, %f80, %f78;
	add.s32 	%r27, %r27, 8;
	add.s32 	%r26, %r26, 8;
	add.s64 	%rd30, %rd30, 32;
	setp.ne.s32 	%p4, %r27, 0;
	@%p4 bra 	$L__BB0_4;
$L__BB0_5:
	setp.eq.s32 	%p5, %r3, 0;
	@%p5 bra 	$L__BB0_13;
	and.b32  	%r11, %r16, 3;
	setp.lt.u32 	%p6, %r3, 4;
	@%p6 bra 	$L__BB0_8;
	add.s32 	%r22, %r29, %r2;
	mul.wide.s32 	%rd13, %r22, 4;
	add.s64 	%rd14, %rd2, %rd13;
	ld.global.f32 	%f82, [%rd14];
	mul.wide.u32 	%rd15, %r29, 4;
	add.s64 	%rd16, %rd1, %rd15;
	ld.global.f32 	%f83, [%rd16];
	fma.rn.f32 	%f84, %f82, %f83, %f133;
	fma.rn.f32 	%f85, %f82, %f82, %f134;
	fma.rn.f32 	%f86, %f83, %f83, %f135;
	ld.global.f32 	%f87, [%rd14+4];
	ld.global.f32 	%f88, [%rd16+4];
	fma.rn.f32 	%f89, %f87, %f88, %f84;
	fma.rn.f32 	%f90, %f87, %f87, %f85;
	fma.rn.f32 	%f91, %f88, %f88, %f86;
	ld.global.f32 	%f92, [%rd14+8];
	ld.global.f32 	%f93, [%rd16+8];
	fma.rn.f32 	%f94, %f92, %f93, %f89;
	fma.rn.f32 	%f95, %f92, %f92, %f90;
	fma.rn.f32 	%f96, %f93, %f93, %f91;
	ld.global.f32 	%f97, [%rd14+12];
	ld.global.f32 	%f98, [%rd16+12];
	fma.rn.f32 	%f133, %f97, %f98, %f94;
	fma.rn.f32 	%f134, %f97, %f97, %f95;
	fma.rn.f32 	%f135, %f98, %f98, %f96;
	add.s32 	%r29, %r29, 4;
$L__BB0_8:
	setp.eq.s32 	%p7, %r11, 0;
	@%p7 bra 	$L__BB0_13;
	setp.eq.s32 	%p8, %r11, 1;
	@%p8 bra 	$L__BB0_11;
	add.s32 	%r23, %r29, %r2;
	mul.wide.s32 	%rd17, %r23, 4;
	add.s64 	%rd18, %rd2, %rd17;
	ld.global.f32 	%f100, [%rd18];
	mul.wide.u32 	%rd19, %r29, 4;
	add.s64 	%rd20, %rd1, %rd19;
	ld.global.f32 	%f101, [%rd20];
	fma.rn.f32 	%f102, %f100, %f101, %f133;
	fma.rn.f32 	%f103, %f100, %f100, %f134;
	fma.rn.f32 	%f104, %f101, %f101, %f135;
	ld.global.f32 	%f105, [%rd18+4];
	ld.global.f32 	%f106, [%rd20+4];
	fma.rn.f32 	%f133, %f105, %f106, %f102;
	fma.rn.f32 	%f134, %f105, %f105, %f103;
	fma.rn.f32 	%f135, %f106, %f106, %f104;
	add.s32 	%r29, %r29, 2;
$L__BB0_11:
	and.b32  	%r24, %r16, 1;
	setp.eq.b32 	%p9, %r24, 1;
	not.pred 	%p10, %p9;
	@%p10 bra 	$L__BB0_13;
	add.s32 	%r25, %r29, %r2;
	mul.wide.s32 	%rd21, %r25, 4;
	add.s64 	%rd22, %rd2, %rd21;
	ld.global.f32 	%f107, [%rd22];
	mul.wide.u32 	%rd23, %r29, 4;
	add.s64 	%rd24, %rd1, %rd23;
	ld.global.f32 	%f108, [%rd24];
	fma.rn.f32 	%f133, %f107, %f108, %f133;
	fma.rn.f32 	%f134, %f107, %f107, %f134;
	fma.rn.f32 	%f135, %f108, %f108, %f135;
$L__BB0_13:
	mul.f32 	%f137, %f134, %f135;
$L__BB0_14:
	sqrt.rn.f32 	%f109, %f137;
	setp.gt.f32 	%p11, %f109, 0f322BCC77;
	div.rn.f32 	%f110, %f133, %f109;
	selp.f32 	%f111, %f110, 0f00000000, %p11;
	cvta.to.global.u64 	%rd25, %rd7;
	mul.wide.s32 	%rd26, %r1, 4;
	add.s64 	%rd27, %rd25, %rd26;
	st.global.f32 	[%rd27], %f111;
	cvta.to.global.u64 	%rd28, %rd8;
	add.s64 	%rd29, %rd28, %rd26;
	st.global.u32 	[%rd29], %r1;
$L__BB0_15:
	ret;

}


// ===== COMPILED SASS (sm_100) =====

	.target	sm_100

	.elftype	@"ET_EXEC"


//--------------------- .note.nv.tkinfo           --------------------------
	.section	.note.nv.tkinfo,"",@"SHT_NOTE"
	.sectionflags	@"SHF_NOTE_NV_TKINFO"
	.tkinfo
        /*0018*/ 	.word	0x00000002
        /*0030*/ 	.string	""
        /*0030*/ 	.string	"ptxas"
        /*0030*/ 	.string	"Cuda compilation tools, release 13.0, V13.0.88"
        /*0030*/ 	.string	"Build cuda_13.0.r13.0/compiler.36424714_0"
        /*0030*/ 	.string	"-arch sm_100 -m 64 "



//--------------------- .note.nv.cuinfo           --------------------------
	.section	.note.nv.cuinfo,"",@"SHT_NOTE"
	.sectionflags	@"SHF_NOTE_NV_CUINFO"
        /*0018*/ 	.short	0x0002
        /*001a*/ 	.short	0x0064
        /*001c*/ 	.short	0x0082
	.zero		2


//--------------------- .nv.info                  --------------------------
	.section	.nv.info,"",@"SHT_CUDA_INFO"
	.align	4


	//----- nvinfo : EIATTR_REGCOUNT
	.align		4
        /*0000*/ 	.byte	0x04, 0x2f
        /*0002*/ 	.short	(.L_1 - .L_0)
	.align		4
.L_0:
        /*0004*/ 	.word	index@(_Z24vector_similarity_searchPfS_S_Piii)
        /*0008*/ 	.word	0x00000020


	//----- nvinfo : EIATTR_FRAME_SIZE
	.align		4
.L_1:
        /*000c*/ 	.byte	0x04, 0x11
        /*000e*/ 	.short	(.L_3 - .L_2)
	.align		4
.L_2:
        /*0010*/ 	.word	index@($__internal_1_$__cuda_sm3x_div_rn_noftz_f32_slowpath)
        /*0014*/ 	.word	0x00000000


	//----- nvinfo : EIATTR_FRAME_SIZE
	.align		4
.L_3:
        /*0018*/ 	.byte	0x04, 0x11
        /*001a*/ 	.short	(.L_5 - .L_4)
	.align		4
.L_4:
        /*001c*/ 	.word	index@($__internal_0_$__cuda_sm20_sqrt_rn_f32_slowpath)
        /*0020*/ 	.word	0x00000000


	//----- nvinfo : EIATTR_FRAME_SIZE
	.align		4
.L_5:
        /*0024*/ 	.byte	0x04, 0x11
        /*0026*/ 	.short	(.L_7 - .L_6)
	.align		4
.L_6:
        /*0028*/ 	.word	index@(_Z24vector_similarity_searchPfS_S_Piii)
        /*002c*/ 	.word	0x00000000


	//----- nvinfo : EIATTR_MIN_STACK_SIZE
	.align		4
.L_7:
        /*0030*/ 	.byte	0x04, 0x12
        /*0032*/ 	.short	(.L_9 - .L_8)
	.align		4
.L_8:
        /*0034*/ 	.word	index@(_Z24vector_similarity_searchPfS_S_Piii)
        /*0038*/ 	.word	0x00000000
.L_9:


//--------------------- .nv.compat                --------------------------
	.section	.nv.compat,"",@"SHT_CUDA_COMPAT_INFO"
	.align	4
        /*0000*/ 	.byte	0x02, 0x09, 0x00, 0x00, 0x02, 0x02, 0x01, 0x00, 0x02, 0x05, 0x05, 0x00, 0x03, 0x07, 0x01, 0x01
        /*0010*/ 	.byte	0x02, 0x03, 0x00, 0x00, 0x02, 0x06, 0x01, 0x00, 0x04, 0x0b, 0x08, 0x00, 0x01, 0x00, 0x00, 0x00
        /*0020*/ 	.byte	0x00, 0x00, 0x00, 0x00


//--------------------- .nv.info._Z24vector_similarity_searchPfS_S_Piii --------------------------
	.section	.nv.info._Z24vector_similarity_searchPfS_S_Piii,"",@"SHT_CUDA_INFO"
	.sectionflags	@""
	.align	4


	//----- nvinfo : EIATTR_CUDA_API_VERSION
	.align		4
        /*0000*/ 	.byte	0x04, 0x37
        /*0002*/ 	.short	(.L_11 - .L_10)
.L_10:
        /*0004*/ 	.word	0x00000082


	//----- nvinfo : EIATTR_KPARAM_INFO
	.align		4
.L_11:
        /*0008*/ 	.byte	0x04, 0x17
        /*000a*/ 	.short	(.L_13 - .L_12)
.L_12:
        /*000c*/ 	.word	0x00000000
        /*0010*/ 	.short	0x0005
        /*0012*/ 	.short	0x0024
        /*0014*/ 	.byte	0x00, 0xf0, 0x11, 0x00


	//----- nvinfo : EIATTR_KPARAM_INFO
	.align		4
.L_13:
        /*0018*/ 	.byte	0x04, 0x17
        /*001a*/ 	.short	(.L_15 - .L_14)
.L_14:
        /*001c*/ 	.word	0x00000000
        /*0020*/ 	.short	0x0004
        /*0022*/ 	.short	0x0020
        /*0024*/ 	.byte	0x00, 0xf0, 0x11, 0x00


	//----- nvinfo : EIATTR_KPARAM_INFO
	.align		4
.L_15:
        /*0028*/ 	.byte	0x04, 0x17
        /*002a*/ 	.short	(.L_17 - .L_16)
.L_16:
        /*002c*/ 	.word	0x00000000
        /*0030*/ 	.short	0x0003
        /*0032*/ 	.short	0x0018
        /*0034*/ 	.byte	0x00, 0xf5, 0x21, 0x00


	//----- nvinfo : EIATTR_KPARAM_INFO
	.align		4
.L_17:
        /*0038*/ 	.byte	0x04, 0x17
        /*003a*/ 	.short	(.L_19 - .L_18)
.L_18:
        /*003c*/ 	.word	0x00000000
        /*0040*/ 	.short	0x0002
        /*0042*/ 	.short	0x0010
        /*0044*/ 	.byte	0x00, 0xf5, 0x21, 0x00


	//----- nvinfo : EIATTR_KPARAM_INFO
	.align		4
.L_19:
        /*0048*/ 	.byte	0x04, 0x17
        /*004a*/ 	.short	(.L_21 - .L_20)
.L_20:
        /*004c*/ 	.word	0x00000000
        /*0050*/ 	.short	0x0001
        /*0052*/ 	.short	0x0008
        /*0054*/ 	.byte	0x00, 0xf5, 0x21, 0x00


	//----- nvinfo : EIATTR_KPARAM_INFO
	.align		4
.L_21:
        /*0058*/ 	.byte	0x04, 0x17
        /*005a*/ 	.short	(.L_23 - .L_22)
.L_22:
        /*005c*/ 	.word	0x00000000
        /*0060*/ 	.short	0x0000
        /*0062*/ 	.short	0x0000
        /*0064*/ 	.byte	0x00, 0xf5, 0x21, 0x00


	//----- nvinfo : EIATTR_SPARSE_MMA_MASK
	.align		4
.L_23:
        /*0068*/ 	.byte	0x03, 0x50
        /*006a*/ 	.short	0x0000


	//----- nvinfo : EIATTR_MAXREG_COUNT
	.align		4
        /*006c*/ 	.byte	0x03, 0x1b
        /*006e*/ 	.short	0x00ff


	//----- nvinfo : EIATTR_MERCURY_ISA_VERSION
	.align		4
        /*0070*/ 	.byte	0x03, 0x5f
        /*0072*/ 	.short	0x0101


	//----- nvinfo : EIATTR_VRC_CTA_INIT_COUNT
	.align		4
        /*0074*/ 	.byte	0x02, 0x4a
	.zero		1
	.zero		1


	//----- nvinfo : EIATTR_EXIT_INSTR_OFFSETS
	.align		4
        /*0078*/ 	.byte	0x04, 0x1c
        /*007a*/ 	.short	(.L_25 - .L_24)


	//   ....[0]....
.L_24:
        /*007c*/ 	.word	0x00000070


	//   ....[1]....
        /*0080*/ 	.word	0x00000b30


	//----- nvinfo : EIATTR_CRS_STACK_SIZE
	.align		4
.L_25:
        /*0084*/ 	.byte	0x04, 0x1e
        /*0086*/ 	.short	(.L_27 - .L_26)
.L_26:
        /*0088*/ 	.word	0x00000000


	//----- nvinfo : EIATTR_CBANK_PARAM_SIZE
	.align		4
.L_27:
        /*008c*/ 	.byte	0x03, 0x19
        /*008e*/ 	.short	0x0028


	//----- nvinfo : EIATTR_PARAM_CBANK
	.align		4
        /*0090*/ 	.byte	0x04, 0x0a
        /*0092*/ 	.short	(.L_29 - .L_28)
	.align		4
.L_28:
        /*0094*/ 	.word	index@(.nv.constant0._Z24vector_similarity_searchPfS_S_Piii)
        /*0098*/ 	.short	0x0380
        /*009a*/ 	.short	0x0028


	//----- nvinfo : EIATTR_SW_WAR
	.align		4
.L_29:
        /*009c*/ 	.byte	0x04, 0x36
        /*009e*/ 	.short	(.L_31 - .L_30)
.L_30:
        /*00a0*/ 	.word	0x00000008
.L_31:


//--------------------- .nv.callgraph             --------------------------
	.section	.nv.callgraph,"",@"SHT_CUDA_CALLGRAPH"
	.align	4
	.sectionentsize	8
	.align		4
        /*0000*/ 	.word	0x00000000
	.align		4
        /*0004*/ 	.word	0xffffffff
	.align		4
        /*0008*/ 	.word	0x00000000
	.align		4
        /*000c*/ 	.word	0xfffffffe
	.align		4
        /*0010*/ 	.word	0x00000000
	.align		4
        /*0014*/ 	.word	0xfffffffd
	.align		4
        /*0018*/ 	.word	0x00000000
	.align		4
        /*001c*/ 	.word	0xfffffffc


//--------------------- .text._Z24vector_similarity_searchPfS_S_Piii --------------------------
	.section	.text._Z24vector_similarity_searchPfS_S_Piii,"ax",@progbits
	.align	128
        .global         _Z24vector_similarity_searchPfS_S_Piii
        .type           _Z24vector_similarity_searchPfS_S_Piii,@function
        .size           _Z24vector_similarity_searchPfS_S_Piii,(.L_x_24 - _Z24vector_similarity_searchPfS_S_Piii)
        .other          _Z24vector_similarity_searchPfS_S_Piii,@"STO_CUDA_ENTRY STV_DEFAULT"
_Z24vector_similarity_searchPfS_S_Piii:
.text._Z24vector_similarity_searchPfS_S_Piii:
[----:B------:R-:W-:Y:S01]  /*0000*/  LDC R1, c[0x0][0x37c] ;  /* 0x0000df00ff017b82 */ /* 0x000fe20000000800 */
[----:B------:R-:W0:Y:S07]  /*0010*/  S2R R3, SR_TID.X ;  /* 0x0000000000037919 */ /* 0x000e2e0000002100 */
[----:B------:R-:W0:Y:S01]  /*0020*/  S2UR UR4, SR_CTAID.X ;  /* 0x00000000000479c3 */ /* 0x000e220000002500 */
[----:B------:R-:W1:Y:S07]  /*0030*/  LDCU UR5, c[0x0][0x3a0] ;  /* 0x00007400ff0577ac */ /* 0x000e6e0008000800 */
[----:B------:R-:W0:Y:S02]  /*0040*/  LDC R6, c[0x0][0x360] ;  /* 0x0000d800ff067b82 */ /* 0x000e240000000800 */
[----:B0-----:R-:W-:-:S05]  /*0050*/  IMAD R6, R6, UR4, R3 ;  /* 0x0000000406067c24 */ /* 0x001fca000f8e0203 */
[----:B-1----:R-:W-:-:S13]  /*0060*/  ISETP.GE.AND P0, PT, R6, UR5, PT ;  /* 0x0000000506007c0c */ /* 0x002fda000bf06270 */
[----:B------:R-:W-:Y:S05]  /*0070*/  @P0 EXIT ;  /* 0x000000000000094d */ /* 0x000fea0003800000 */
[----:B------:R-:W0:Y:S01]  /*0080*/  LDC R7, c[0x0][0x3a4] ;  /* 0x0000e900ff077b82 */ /* 0x000e220000000800 */
[----:B------:R-:W1:Y:S01]  /*0090*/  LDCU.64 UR12, c[0x0][0x358] ;  /* 0x00006b00ff0c77ac */ /* 0x000e620008000a00 */
[----:B------:R-:W-:Y:S01]  /*00a0*/  HFMA2 R19, -RZ, RZ, 0, 0 ;  /* 0x00000000ff137431 */ /* 0x000fe200000001ff */
[----:B------:R-:W-:Y:S02]  /*00b0*/  MOV R0, RZ ;  /* 0x000000ff00007202 */ /* 0x000fe40000000f00 */
[----:B0-----:R-:W-:-:S13]  /*00c0*/  ISETP.GE.AND P0, PT, R7, 0x1, PT ;  /* 0x000000010700780c */ /* 0x001fda0003f06270 */
[----:B-1----:R-:W-:Y:S05]  /*00d0*/  @!P0 BRA `(.L_x_0) ;  /* 0x0000000800088947 */ /* 0x002fea0003800000 */
[C---:B------:R-:W-:Y:S01]  /*00e0*/  ISETP.GE.U32.AND P0, PT, R7.reuse, 0x8, PT ;  /* 0x000000080700780c */ /* 0x040fe20003f06070 */
[----:B------:R-:W-:Y:S01]  /*00f0*/  IMAD R8, R6, R7, RZ ;  /* 0x0000000706087224 */ /* 0x000fe200078e02ff */
[----:B------:R-:W-:Y:S02]  /*0100*/  LOP3.LUT R27, R7, 0x7, RZ, 0xc0, !PT ;  /* 0x00000007071b7812 */ /* 0x000fe400078ec0ff */
[----:B------:R-:W-:Y:S01]  /*0110*/  CS2R R20, SRZ ;  /* 0x0000000000147805 */ /* 0x000fe2000001ff00 */
[----:B------:R-:W-:Y:S01]  /*0120*/  IMAD.MOV.U32 R9, RZ, RZ, RZ ;  /* 0x000000ffff097224 */ /* 0x000fe200078e00ff */
[----:B------:R-:W-:Y:S02]  /*0130*/  MOV R19, RZ ;  /* 0x000000ff00137202 */ /* 0x000fe40000000f00 */
[----:B------:R-:W-:-:S05]  /*0140*/  ISETP.NE.AND P1, PT, R27, RZ, PT ;  /* 0x000000ff1b00720c */ /* 0x000fca0003f25270 */
[----:B------:R-:W-:Y:S08]  /*0150*/  @!P0 BRA `(.L_x_1) ;  /* 0x0000000000f08947 */ /* 0x000ff00003800000 */
[----:B------:R-:W0:Y:S01]  /*0160*/  LDCU.128 UR8, c[0x0][0x380] ;  /* 0x00007000ff0877ac */ /* 0x000e220008000c00 */
[----:B------:R-:W-:Y:S01]  /*0170*/  LOP3.LUT R9, R7, 0x7ffffff8, RZ, 0xc0, !PT ;  /* 0x7ffffff807097812 */ /* 0x000fe200078ec0ff */
[----:B------:R-:W-:Y:S02]  /*0180*/  HFMA2 R20, -RZ, RZ, 0, 0 ;  /* 0x00000000ff147431 */ /* 0x000fe400000001ff */
[----:B------:R-:W-:Y:S01]  /*0190*/  IMAD.MOV.U32 R0, RZ, RZ, R8 ;  /* 0x000000ffff007224 */ /* 0x000fe200078e0008 */
[----:B------:R-:W-:Y:S01]  /*01a0*/  IADD3 R25, PT, PT, -R9, RZ, RZ ;  /* 0x000000ff09197210 */ /* 0x000fe20007ffe1ff */
[----:B0-----:R-:W-:Y:S02]  /*01b0*/  UIADD3 UR4, UP1, UPT, UR10, 0x10, URZ ;  /* 0x000000100a047890 */ /* 0x001fe4000ff3e0ff */
[----:B------:R-:W-:Y:S02]  /*01c0*/  UIADD3 UR6, UP0, UPT, UR8, 0x10, URZ ;  /* 0x0000001008067890 */ /* 0x000fe4000ff1e0ff */
[----:B------:R-:W-:-:S02]  /*01d0*/  UIADD3.X UR5, UPT, UPT, URZ, UR11, URZ, UP1, !UPT ;  /* 0x0000000bff057290 */ /* 0x000fc40008ffe4ff */
[----:B------:R-:W-:Y:S01]  /*01e0*/  MOV R2, UR4 ;  /* 0x0000000400027c02 */ /* 0x000fe20008000f00 */
[----:B------:R-:W-:-:S03]  /*01f0*/  UIADD3.X UR7, UPT, UPT, URZ, UR9, URZ, UP0, !UPT ;  /* 0x00000009ff077290 */ /* 0x000fc600087fe4ff */
[----:B------:R-:W-:-:S09]  /*0200*/  IMAD.U32 R3, RZ, RZ, UR5 ;  /* 0x00000005ff037e24 */ /* 0x000fd2000f8e00ff */
.L_x_2:
[----:B------:R-:W-:Y:S01]  /*0210*/  MOV R4, UR6 ;  /* 0x0000000600047c02 */ /* 0x000fe20008000f00 */
[----:B------:R-:W2:Y:S01]  /*0220*/  LDG.E R24, desc[UR12][R2.64+-0x10] ;  /* 0xfffff00c02187981 */ /* 0x000ea2000c1e1900 */
[----:B------:R-:W-:-:S03]  /*0230*/  MOV R5, UR7 ;  /* 0x0000000700057c02 */ /* 0x000fc60008000f00 */
[----:B------:R-:W3:Y:S01]  /*0240*/  LDG.E R18, desc[UR12][R2.64+-0xc] ;  /* 0xfffff40c02127981 */ /* 0x000ee2000c1e1900 */
[----:B------:R-:W-:-:S03]  /*0250*/  IMAD.WIDE R4, R0, 0x4, R4 ;  /* 0x0000000400047825 */ /* 0x000fc600078e0204 */
[----:B------:R-:W4:Y:S04]  /*0260*/  LDG.E R16, desc[UR12][R2.64+-0x8] ;  /* 0xfffff80c02107981 */ /* 0x000f28000c1e1900 */
[----:B------:R-:W5:Y:S04]  /*0270*/  LDG.E R28, desc[UR12][R4.64+-0x10] ;  /* 0xfffff00c041c7981 */ /* 0x000f68000c1e1900 */
[----:B------:R-:W3:Y:S04]  /*0280*/  LDG.E R17, desc[UR12][R4.64+-0xc] ;  /* 0xfffff40c04117981 */ /* 0x000ee8000c1e1900 */
[----:B------:R-:W4:Y:S04]  /*0290*/  LDG.E R15, desc[UR12][R4.64+-0x8] ;  /* 0xfffff80c040f7981 */ /* 0x000f28000c1e1900 */
[----:B------:R-:W4:Y:S04]  /*02a0*/  LDG.E R14, desc[UR12][R2.64+-0x4] ;  /* 0xfffffc0c020e7981 */ /* 0x000f28000c1e1900 */
[----:B------:R-:W4:Y:S04]  /*02b0*/  LDG.E R13, desc[UR12][R4.64+-0x4] ;  /* 0xfffffc0c040d7981 */ /* 0x000f28000c1e1900 */
[----:B------:R-:W4:Y:S04]  /*02c0*/  LDG.E R23, desc[UR12][R2.64] ;  /* 0x0000000c02177981 */ /* 0x000f28000c1e1900 */
[----:B------:R-:W4:Y:S04]  /*02d0*/  LDG.E R12, desc[UR12][R4.64] ;  /* 0x0000000c040c7981 */ /* 0x000f28000c1e1900 */
[----:B------:R-:W4:Y:S04]  /*02e0*/  LDG.E R11, desc[UR12][R4.64+0x4] ;  /* 0x0000040c040b7981 */ /* 0x000f28000c1e1900 */
[----:B------:R-:W4:Y:S04]  /*02f0*/  LDG.E R10, desc[UR12][R4.64+0x8] ;  /* 0x0000080c040a7981 */ /* 0x000f28000c1e1900 */
[----:B------:R0:W4:Y:S01]  /*0300*/  LDG.E R22, desc[UR12][R4.64+0xc] ;  /* 0x00000c0c04167981 */ /* 0x000122000c1e1900 */
[C---:B-----5:R-:W-:Y:S01]  /*0310*/  FFMA R26, R28.reuse, R28, R21 ;  /* 0x0000001c1c1a7223 */ /* 0x060fe20000000015 */
[----:B--2---:R-:W-:-:S02]  /*0320*/  FFMA R29, R28, R24, R19 ;  /* 0x000000181c1d7223 */ /* 0x004fc40000000013 */
[----:B------:R-:W2:Y:S04]  /*0330*/  LDG.E R21, desc[UR12][R2.64+0x8] ;  /* 0x0000080c02157981 */ /* 0x000ea8000c1e1900 */
[----:B------:R-:W5:Y:S04]  /*0340*/  LDG.E R28, desc[UR12][R2.64+0x4] ;  /* 0x0000040c021c7981 */ /* 0x000f68000c1e1900 */
[----:B------:R1:W2:Y:S01]  /*0350*/  LDG.E R19, desc[UR12][R2.64+0xc] ;  /* 0x00000c0c02137981 */ /* 0x0002a2000c1e1900 */
[----:B------:R-:W-:Y:S01]  /*0360*/  FFMA R20, R24, R24, R20 ;  /* 0x0000001818147223 */ /* 0x000fe20000000014 */
[C---:B---3--:R-:W-:Y:S01]  /*0370*/  FFMA R29, R17.reuse, R18, R29 ;  /* 0x00000012111d7223 */ /* 0x048fe2000000001d */
[----:B------:R-:W-:-:S02]  /*0380*/  FFMA R26, R17, R17, R26 ;  /* 0x00000011111a7223 */ /* 0x000fc4000000001a */
[----:B------:R-:W-:Y:S01]  /*0390*/  FFMA R20, R18, R18, R20 ;  /* 0x0000001212147223 */ /* 0x000fe20000000014 */
[CC--:B----4-:R-:W-:Y:S01]  /*03a0*/  FFMA R29, R15.reuse, R16.reuse, R29 ;  /* 0x000000100f1d7223 */ /* 0x0d0fe2000000001d */
[----:B------:R-:W-:Y:S01]  /*03b0*/  FFMA R26, R15, R15, R26 ;  /* 0x0000000f0f1a7223 */ /* 0x000fe2000000001a */
[----:B------:R-:W-:Y:S02]  /*03c0*/  VIADD R25, R25, 0x8 ;  /* 0x0000000819197836 */ /* 0x000fe40000000000 */
[----:B0-----:R-:W-:Y:S01]  /*03d0*/  FFMA R5, R16, R16, R20 ;  /* 0x0000001010057223 */ /* 0x001fe20000000014 */
[----:B------:R-:W-:-:S03]  /*03e0*/  FFMA R29, R13, R14, R29 ;  /* 0x0000000e0d1d7223 */ /* 0x000fc6000000001d */
[----:B------:R-:W-:Y:S01]  /*03f0*/  FFMA R4, R14, R14, R5 ;  /* 0x0000000e0e047223 */ /* 0x000fe20000000005 */
[----:B------:R-:W-:Y:S01]  /*0400*/  FFMA R5, R13, R13, R26 ;  /* 0x0000000d0d057223 */ /* 0x000fe2000000001a */
[----:B------:R-:W-:Y:S01]  /*0410*/  ISETP.NE.AND P0, PT, R25, RZ, PT ;  /* 0x000000ff1900720c */ /* 0x000fe20003f05270 */
[CC--:B------:R-:W-:Y:S01]  /*0420*/  FFMA R29, R12.reuse, R23.reuse, R29 ;  /* 0x000000170c1d7223 */ /* 0x0c0fe2000000001d */
[----:B------:R-:W-:Y:S01]  /*0430*/  FFMA R13, R23, R23, R4 ;  /* 0x00000017170d7223 */ /* 0x000fe20000000004 */
[----:B------:R-:W-:-:S04]  /*0440*/  FFMA R4, R12, R12, R5 ;  /* 0x0000000c0c047223 */ /* 0x000fc80000000005 */
[----:B------:R-:W-:Y:S01]  /*0450*/  FFMA R5, R11, R11, R4 ;  /* 0x0000000b0b057223 */ /* 0x000fe20000000004 */
[----:B-1----:R-:W-:-:S03]  /*0460*/  IADD3 R2, P2, PT, R2, 0x20, RZ ;  /* 0x0000002002027810 */ /* 0x002fc60007f5e0ff */
[----:B------:R-:W-:Y:S01]  /*0470*/  FFMA R5, R10, R10, R5 ;  /* 0x0000000a0a057223 */ /* 0x000fe20000000005 */
[----:B------:R-:W-:Y:S02]  /*0480*/  IADD3.X R3, PT, PT, RZ, R3, RZ, P2, !PT ;  /* 0x00000003ff037210 */ /* 0x000fe400017fe4ff */
[----:B------:R-:W-:Y:S01]  /*0490*/  IADD3 R0, PT, PT, R0, 0x8, RZ ;  /* 0x0000000800007810 */ /* 0x000fe20007ffe0ff */
[-C--:B-----5:R-:W-:Y:S01]  /*04a0*/  FFMA R12, R28, R28.reuse, R13 ;  /* 0x0000001c1c0c7223 */ /* 0x0a0fe2000000000d */
[----:B------:R-:W-:-:S03]  /*04b0*/  FFMA R29, R11, R28, R29 ;  /* 0x0000001c0b1d7223 */ /* 0x000fc6000000001d */
[-C--:B--2---:R-:W-:Y:S01]  /*04c0*/  FFMA R12, R21, R21.reuse, R12 ;  /* 0x00000015150c7223 */ /* 0x084fe2000000000c */
[----:B------:R-:W-:Y:S01]  /*04d0*/  FFMA R29, R10, R21, R29 ;  /* 0x000000150a1d7223 */ /* 0x000fe2000000001d */
[C---:B------:R-:W-:Y:S02]  /*04e0*/  FFMA R21, R22.reuse, R22, R5 ;  /* 0x0000001616157223 */ /* 0x040fe40000000005 */
[-C--:B------:R-:W-:Y:S01]  /*04f0*/  FFMA R20, R19, R19.reuse, R12 ;  /* 0x0000001313147223 */ /* 0x080fe2000000000c */
[----:B------:R-:W-:Y:S01]  /*0500*/  FFMA R19, R22, R19, R29 ;  /* 0x0000001316137223 */ /* 0x000fe2000000001d */
[----:B------:R-:W-:Y:S06]  /*0510*/  @P0 BRA `(.L_x_2) ;  /* 0xfffffffc003c0947 */ /* 0x000fec000383ffff */
.L_x_1:
[----:B------:R-:W-:Y:S05]  /*0520*/  @!P1 BRA `(.L_x_3) ;  /* 0x0000000000f09947 */ /* 0x000fea0003800000 */
[----:B------:R-:W-:Y:S02]  /*0530*/  ISETP.GE.U32.AND P0, PT, R27, 0x4, PT ;  /* 0x000000041b00780c */ /* 0x000fe40003f06070 */
[----:B------:R-:W-:-:S04]  /*0540*/  LOP3.LUT R14, R7, 0x3, RZ, 0xc0, !PT ;  /* 0x00000003070e7812 */ /* 0x000fc800078ec0ff */
[----:B------:R-:W-:-:S07]  /*0550*/  ISETP.NE.AND P1, PT, R14, RZ, PT ;  /* 0x000000ff0e00720c */ /* 0x000fce0003f25270 */
[----:B------:R-:W-:Y:S06]  /*0560*/  @!P0 BRA `(.L_x_4) ;  /* 0x0000000000688947 */ /* 0x000fec0003800000 */
[----:B------:R-:W0:Y:S01]  /*0570*/  LDC.64 R2, c[0x0][0x380] ;  /* 0x0000e000ff027b82 */ /* 0x000e220000000a00 */
[----:B------:R-:W-:-:S07]  /*0580*/  IMAD.IADD R11, R8, 0x1, R9 ;  /* 0x00000001080b7824 */ /* 0x000fce00078e0209 */
[----:B------:R-:W1:Y:S01]  /*0590*/  LDC.64 R4, c[0x0][0x388] ;  /* 0x0000e200ff047b82 */ /* 0x000e620000000a00 */
[----:B0-----:R-:W-:-:S05]  /*05a0*/  IMAD.WIDE R2, R11, 0x4, R2 ;  /* 0x000000040b027825 */ /* 0x001fca00078e0202 */
[----:B------:R-:W2:Y:S01]  /*05b0*/  LDG.E R0, desc[UR12][R2.64] ;  /* 0x0000000c02007981 */ /* 0x000ea2000c1e1900 */
[----:B-1----:R-:W-:-:S03]  /*05c0*/  IMAD.WIDE.U32 R4, R9, 0x4, R4 ;  /* 0x0000000409047825 */ /* 0x002fc600078e0004 */
[----:B------:R-:W3:Y:S04]  /*05d0*/  LDG.E R10, desc[UR12][R2.64+0x4] ;  /* 0x0000040c020a7981 */ /* 0x000ee8000c1e1900 */
[----:B------:R-:W4:Y:S04]  /*05e0*/  LDG.E R11, desc[UR12][R4.64] ;  /* 0x0000000c040b7981 */ /* 0x000f28000c1e1900 */
[----:B------:R-:W5:Y:S04]  /*05f0*/  LDG.E R13, desc[UR12][R4.64+0x4] ;  /* 0x0000040c040d7981 */ /* 0x000f68000c1e1900 */
[----:B------:R-:W5:Y:S04]  /*0600*/  LDG.E R12, desc[UR12][R2.64+0x8] ;  /* 0x0000080c020c7981 */ /* 0x000f68000c1e1900 */
[----:B------:R-:W5:Y:S04]  /*0610*/  LDG.E R15, desc[UR12][R4.64+0x8] ;  /* 0x0000080c040f7981 */ /* 0x000f68000c1e1900 */
[----:B------:R-:W5:Y:S04]  /*0620*/  LDG.E R16, desc[UR12][R2.64+0xc] ;  /* 0x00000c0c02107981 */ /* 0x000f68000c1e1900 */
[----:B------:R-:W5:Y:S01]  /*0630*/  LDG.E R17, desc[UR12][R4.64+0xc] ;  /* 0x00000c0c04117981 */ /* 0x000f62000c1e1900 */
[----:B------:R-:W-:Y:S01]  /*0640*/  IADD3 R9, PT, PT, R9, 0x4, RZ ;  /* 0x0000000409097810 */ /* 0x000fe20007ffe0ff */
[C---:B--2---:R-:W-:Y:S01]  /*0650*/  FFMA R21, R0.reuse, R0, R21 ;  /* 0x0000000000157223 */ /* 0x044fe20000000015 */
[-C--:B----4-:R-:W-:Y:S01]  /*0660*/  FFMA R0, R0, R11.reuse, R19 ;  /* 0x0000000b00007223 */ /* 0x090fe20000000013 */
[----:B------:R-:W-:-:S02]  /*0670*/  FFMA R11, R11, R11, R20 ;  /* 0x0000000b0b0b7223 */ /* 0x000fc40000000014 */
[C---:B---3--:R-:W-:Y:S01]  /*0680*/  FFMA R21, R10.reuse, R10, R21 ;  /* 0x0000000a0a157223 */ /* 0x048fe20000000015 */
[-C--:B-----5:R-:W-:Y:S01]  /*0690*/  FFMA R0, R10, R13.reuse, R0 ;  /* 0x0000000d0a007223 */ /* 0x0a0fe20000000000 */
[----:B------:R-:W-:Y:S02]  /*06a0*/  FFMA R11, R13, R13, R11 ;  /* 0x0000000d0d0b7223 */ /* 0x000fe4000000000b */
[C---:B------:R-:W-:Y:S01]  /*06b0*/  FFMA R21, R12.reuse, R12, R21 ;  /* 0x0000000c0c157223 */ /* 0x040fe20000000015 */
[-C--:B------:R-:W-:Y:S01]  /*06c0*/  FFMA R0, R12, R15.reuse, R0 ;  /* 0x0000000f0c007223 */ /* 0x080fe20000000000 */
[----:B------:R-:W-:Y:S02]  /*06d0*/  FFMA R11, R15, R15, R11 ;  /* 0x0000000f0f0b7223 */ /* 0x000fe4000000000b */
[C---:B------:R-:W-:Y:S01]  /*06e0*/  FFMA R21, R16.reuse, R16, R21 ;  /* 0x0000001010157223 */ /* 0x040fe20000000015 */
[-C--:B------:R-:W-:Y:S01]  /*06f0*/  FFMA R19, R16, R17.reuse, R0 ;  /* 0x0000001110137223 */ /* 0x080fe20000000000 */
[----:B------:R-:W-:-:S07]  /*0700*/  FFMA R20, R17, R17, R11 ;  /* 0x0000001111147223 */ /* 0x000fce000000000b */
.L_x_4:
[----:B------:R-:W-:Y:S05]  /*0710*/  @!P1 BRA `(.L_x_3) ;  /* 0x0000000000749947 */ /* 0x000fea0003800000 */
[----:B------:R-:W0:Y:S01]  /*0720*/  LDC.64 R12, c[0x0][0x388] ;  /* 0x0000e200ff0c7b82 */ /* 0x000e220000000a00 */
[----:B------:R-:W-:Y:S02]  /*0730*/  ISETP.NE.AND P0, PT, R14, 0x1, PT ;  /* 0x000000010e00780c */ /* 0x000fe40003f05270 */
[----:B------:R-:W-:-:S04]  /*0740*/  LOP3.LUT R7, R7, 0x1, RZ, 0xc0, !PT ;  /* 0x0000000107077812 */ /* 0x000fc800078ec0ff */
[----:B------:R-:W-:Y:S01]  /*0750*/  ISETP.NE.U32.AND P1, PT, R7, 0x1, PT ;  /* 0x000000010700780c */ /* 0x000fe20003f25070 */
[----:B------:R-:W1:Y:S06]  /*0760*/  LDC.64 R10, c[0x0][0x380] ;  /* 0x0000e000ff0a7b82 */ /* 0x000e6c0000000a00 */
[----:B------:R-:W-:Y:S02]  /*0770*/  @P0 IADD3 R7, PT, PT, R8, R9, RZ ;  /* 0x0000000908070210 */ /* 0x000fe40007ffe0ff */
[----:B------:R-:W2:Y:S08]  /*0780*/  LDC.64 R4, c[0x0][0x388] ;  /* 0x0000e200ff047b82 */ /* 0x000eb00000000a00 */
[----:B------:R-:W3:Y:S01]  /*0790*/  LDC.64 R2, c[0x0][0x380] ;  /* 0x0000e000ff027b82 */ /* 0x000ee20000000a00 */
[----:B0-----:R-:W-:-:S04]  /*07a0*/  @P0 IMAD.WIDE.U32 R12, R9, 0x4, R12 ;  /* 0x00000004090c0825 */ /* 0x001fc800078e000c */
[----:B------:R-:W-:Y:S01]  /*07b0*/  @P0 VIADD R9, R9, 0x2 ;  /* 0x0000000209090836 */ /* 0x000fe20000000000 */
[----:B------:R-:W4:Y:S01]  /*07c0*/  @P0 LDG.E R15, desc[UR12][R12.64] ;  /* 0x0000000c0c0f0981 */ /* 0x000f22000c1e1900 */
[----:B-1----:R-:W-:-:S03]  /*07d0*/  @P0 IMAD.WIDE R10, R7, 0x4, R10 ;  /* 0x00000004070a0825 */ /* 0x002fc600078e020a */
[----:B------:R-:W-:Y:S01]  /*07e0*/  @!P1 IADD3 R7, PT, PT, R8, R9, RZ ;  /* 0x0000000908079210 */ /* 0x000fe20007ffe0ff */
[----:B------:R-:W5:Y:S04]  /*07f0*/  @P0 LDG.E R17, desc[UR12][R12.64+0x4] ;  /* 0x0000040c0c110981 */ /* 0x000f68000c1e1900 */
[----:B------:R-:W5:Y:S01]  /*0800*/  @P0 LDG.E R0, desc[UR12][R10.64] ;  /* 0x0000000c0a000981 */ /* 0x000f62000c1e1900 */
[----:B--2---:R-:W-:-:S03]  /*0810*/  @!P1 IMAD.WIDE.U32 R4, R9, 0x4, R4 ;  /* 0x0000000409049825 */ /* 0x004fc600078e0004 */
[----:B------:R-:W2:Y:S04]  /*0820*/  @P0 LDG.E R14, desc[UR12][R10.64+0x4] ;  /* 0x0000040c0a0e0981 */ /* 0x000ea8000c1e1900 */
[----:B------:R-:W2:Y:S01]  /*0830*/  @!P1 LDG.E R5, desc[UR12][R4.64] ;  /* 0x0000000c04059981 */ /* 0x000ea2000c1e1900 */
[----:B---3--:R-:W-:-:S06]  /*0840*/  @!P1 IMAD.WIDE R2, R7, 0x4, R2 ;  /* 0x0000000407029825 */ /* 0x008fcc00078e0202 */
[----:B------:R-:W3:Y:S01]  /*0850*/  @!P1 LDG.E R2, desc[UR12][R2.64] ;  /* 0x0000000c02029981 */ /* 0x000ee2000c1e1900 */
[-C--:B----4-:R-:W-:Y:S01]  /*0860*/  @P0 FFMA R8, R15, R15.reuse, R20 ;  /* 0x0000000f0f080223 */ /* 0x090fe20000000014 */
[C---:B-----5:R-:W-:Y:S01]  /*0870*/  @P0 FFMA R7, R0.reuse, R0, R21 ;  /* 0x0000000000070223 */ /* 0x060fe20000000015 */
[----:B------:R-:W-:Y:S02]  /*0880*/  @P0 FFMA R0, R0, R15, R19 ;  /* 0x0000000f00000223 */ /* 0x000fe40000000013 */
[-C--:B------:R-:W-:Y:S01]  /*0890*/  @P0 FFMA R20, R17, R17.reuse, R8 ;  /* 0x0000001111140223 */ /* 0x080fe20000000008 */
[C---:B--2---:R-:W-:Y:S01]  /*08a0*/  @P0 FFMA R21, R14.reuse, R14, R7 ;  /* 0x0000000e0e150223 */ /* 0x044fe20000000007 */
[----:B------:R-:W-:Y:S02]  /*08b0*/  @P0 FFMA R19, R14, R17, R0 ;  /* 0x000000110e130223 */ /* 0x000fe40000000000 */
[-C--:B------:R-:W-:Y:S01]  /*08c0*/  @!P1 FFMA R20, R5, R5.reuse, R20 ;  /* 0x0000000505149223 */ /* 0x080fe20000000014 */
[C---:B---3--:R-:W-:Y:S01]  /*08d0*/  @!P1 FFMA R21, R2.reuse, R2, R21 ;  /* 0x0000000202159223 */ /* 0x048fe20000000015 */
[----:B------:R-:W-:-:S07]  /*08e0*/  @!P1 FFMA R19, R2, R5, R19 ;  /* 0x0000000502139223 */ /* 0x000fce0000000013 */
.L_x_3:
[----:B------:R-:W-:-:S07]  /*08f0*/  FMUL R0, R21, R20 ;  /* 0x0000001415007220 */ /* 0x000fce0000400000 */
.L_x_0:
[----:B------:R-:W-:Y:S01]  /*0900*/  IADD3 R2, PT, PT, R0, -0xd000000, RZ ;  /* 0xf300000000027810 */ /* 0x000fe20007ffe0ff */
[----:B------:R0:W1:Y:S01]  /*0910*/  MUFU.RSQ R5, R0 ;  /* 0x0000000000057308 */ /* 0x0000620000001400 */
[----:B------:R-:W-:Y:S02]  /*0920*/  BSSY.RECONVERGENT B0, `(.L_x_5) ;  /* 0x000000b000007945 */ /* 0x000fe40003800200 */
[----:B------:R-:W-:-:S13]  /*0930*/  ISETP.GT.U32.AND P0, PT, R2, 0x727fffff, PT ;  /* 0x727fffff0200780c */ /* 0x000fda0003f04070 */
[----:B0-----:R-:W-:Y:S05]  /*0940*/  @!P0 BRA `(.L_x_6) ;  /* 0x0000000000108947 */ /* 0x001fea0003800000 */
[----:B------:R-:W-:-:S07]  /*0950*/  MOV R8, 0x970 ;  /* 0x0000097000087802 */ /* 0x000fce0000000f00 */
[----:B-1----:R-:W-:Y:S05]  /*0960*/  CALL.REL.NOINC `($__internal_0_$__cuda_sm20_sqrt_rn_f32_slowpath) ;  /* 0x0000000000747944 */ /* 0x002fea0003c00000 */
[----:B------:R-:W-:Y:S01]  /*0970*/  IMAD.MOV.U32 R3, RZ, RZ, R0 ;  /* 0x000000ffff037224 */ /* 0x000fe200078e0000 */
[----:B------:R-:W-:Y:S06]  /*0980*/  BRA `(.L_x_7) ;  /* 0x0000000000107947 */ /* 0x000fec0003800000 */
.L_x_6:
[C---:B-1----:R-:W-:Y:S01]  /*0990*/  FMUL.FTZ R3, R5.reuse, R0 ;  /* 0x0000000005037220 */ /* 0x042fe20000410000 */
[----:B------:R-:W-:-:S03]  /*09a0*/  FMUL.FTZ R2, R5, 0.5 ;  /* 0x3f00000005027820 */ /* 0x000fc60000410000 */
[----:B------:R-:W-:-:S04]  /*09b0*/  FFMA R0, -R3, R3, R0 ;  /* 0x0000000303007223 */ /* 0x000fc80000000100 */
[----:B------:R-:W-:-:S07]  /*09c0*/  FFMA R3, R0, R2, R3 ;  /* 0x0000000200037223 */ /* 0x000fce0000000003 */
.L_x_7:
[----:B------:R-:W-:Y:S05]  /*09d0*/  BSYNC.RECONVERGENT B0 ;  /* 0x0000000000007941 */ /* 0x000fea0003800200 */
.L_x_5:
[----:B------:R-:W0:Y:S01]  /*09e0*/  MUFU.RCP R0, R3 ;  /* 0x0000000300007308 */ /* 0x000e220000001000 */
[----:B------:R-:W-:Y:S01]  /*09f0*/  BSSY.RECONVERGENT B0, `(.L_x_8) ;  /* 0x000000c000007945 */ /* 0x000fe20003800200 */
[----:B------:R-:W-:-:S06]  /*0a00*/  FSETP.GT.AND P2, PT, R3, 9.9999999392252902908e-09, PT ;  /* 0x322bcc770300780b */ /* 0x000fcc0003f44000 */
[----:B------:R-:W1:Y:S01]  /*0a10*/  FCHK P0, R19, R3 ;  /* 0x0000000313007302 */ /* 0x000e620000000000 */
[----:B0-----:R-:W-:-:S04]  /*0a20*/  FFMA R5, R0, -R3, 1 ;  /* 0x3f80000000057423 */ /* 0x001fc80000000803 */
[----:B------:R-:W-:-:S04]  /*0a30*/  FFMA R0, R0, R5, R0 ;  /* 0x0000000500007223 */ /* 0x000fc80000000000 */
[----:B------:R-:W-:-:S04]  /*0a40*/  FFMA R2, R0, R19, RZ ;  /* 0x0000001300027223 */ /* 0x000fc800000000ff */
[----:B------:R-:W-:-:S04]  /*0a50*/  FFMA R5, R2, -R3, R19 ;  /* 0x8000000302057223 */ /* 0x000fc80000000013 */
[----:B------:R-:W-:Y:S01]  /*0a60*/  FFMA R0, R0, R5, R2 ;  /* 0x0000000500007223 */ /* 0x000fe20000000002 */
[----:B-1----:R-:W-:Y:S06]  /*0a70*/  @!P0 BRA `(.L_x_9) ;  /* 0x00000000000c8947 */ /* 0x002fec0003800000 */
[----:B------:R-:W-:Y:S02]  /*0a80*/  MOV R0, R19 ;  /* 0x0000001300007202 */ /* 0x000fe40000000f00 */
[----:B------:R-:W-:-:S07]  /*0a90*/  MOV R2, 0xab0 ;  /* 0x00000ab000027802 */ /* 0x000fce0000000f00 */
[----:B------:R-:W-:Y:S05]  /*0aa0*/  CALL.REL.NOINC `($__internal_1_$__cuda_sm3x_div_rn_noftz_f32_slowpath) ;  /* 0x0000000000807944 */ /* 0x000fea0003c00000 */
.L_x_9:
[----:B------:R-:W-:Y:S05]  /*0ab0*/  BSYNC.RECONVERGENT B0 ;  /* 0x0000000000007941 */ /* 0x000fea0003800200 */
.L_x_8:
[----:B------:R-:W0:Y:S01]  /*0ac0*/  LDC.64 R2, c[0x0][0x390] ;  /* 0x0000e400ff027b82 */ /* 0x000e220000000a00 */
[----:B------:R-:W-:-:S07]  /*0ad0*/  FSEL R7, R0, RZ, P2 ;  /* 0x000000ff00077208 */ /* 0x000fce0001000000 */
[----:B------:R-:W1:Y:S01]  /*0ae0*/  LDC.64 R4, c[0x0][0x398] ;  /* 0x0000e600ff047b82 */ /* 0x000e620000000a00 */
[----:B0-----:R-:W-:-:S05]  /*0af0*/  IMAD.WIDE R2, R6, 0x4, R2 ;  /* 0x0000000406027825 */ /* 0x001fca00078e0202 */
[----:B------:R-:W-:Y:S01]  /*0b00*/  STG.E desc[UR12][R2.64], R7 ;  /* 0x0000000702007986 */ /* 0x000fe2000c10190c */
[----:B-1----:R-:W-:-:S05]  /*0b10*/  IMAD.WIDE R4, R6, 0x4, R4 ;  /* 0x0000000406047825 */ /* 0x002fca00078e0204 */
[----:B------:R-:W-:Y:S01]  /*0b20*/  STG.E desc[UR12][R4.64], R6 ;  /* 0x0000000604007986 */ /* 0x000fe2000c10190c */
[----:B------:R-:W-:Y:S05]  /*0b30*/  EXIT ;  /* 0x000000000000794d */ /* 0x000fea0003800000 */
        .weak           $__internal_0_$__cuda_sm20_sqrt_rn_f32_slowpath
        .type           $__internal_0_$__cuda_sm20_sqrt_rn_f32_slowpath,@function
        .size           $__internal_0_$__cuda_sm20_sqrt_rn_f32_slowpath,($__internal_1_$__cuda_sm3x_div_rn_noftz_f32_slowpath - $__internal_0_$__cuda_sm20_sqrt_rn_f32_slowpath)
$__internal_0_$__cuda_sm20_sqrt_rn_f32_slowpath:
[----:B------:R-:W-:-:S13]  /*0b40*/  LOP3.LUT P0, RZ, R0, 0x7fffffff, RZ, 0xc0, !PT ;  /* 0x7fffffff00ff7812 */ /* 0x000fda000780c0ff */
[----:B------:R-:W-:Y:S01]  /*0b50*/  @!P0 MOV R2, R0 ;  /* 0x0000000000028202 */ /* 0x000fe20000000f00 */
[----:B------:R-:W-:Y:S06]  /*0b60*/  @!P0 BRA `(.L_x_10) ;  /* 0x0000000000408947 */ /* 0x000fec0003800000 */
[----:B------:R-:W-:-:S13]  /*0b70*/  FSETP.GEU.FTZ.AND P0, PT, R0, RZ, PT ;  /* 0x000000ff0000720b */ /* 0x000fda0003f1e000 */
[----:B------:R-:W-:Y:S01]  /*0b80*/  @!P0 IMAD.MOV.U32 R2, RZ, RZ, 0x7fffffff ;  /* 0x7fffffffff028424 */ /* 0x000fe200078e00ff */
[----:B------:R-:W-:Y:S06]  /*0b90*/  @!P0 BRA `(.L_x_10) ;  /* 0x0000000000348947 */ /* 0x000fec0003800000 */
[----:B------:R-:W-:-:S13]  /*0ba0*/  FSETP.GTU.FTZ.AND P0, PT, |R0|, +INF , PT ;  /* 0x7f8000000000780b */ /* 0x000fda0003f1c200 */
[----:B------:R-:W-:Y:S01]  /*0bb0*/  @P0 FADD.FTZ R2, R0, 1 ;  /* 0x3f80000000020421 */ /* 0x000fe20000010000 */
[----:B------:R-:W-:Y:S06]  /*0bc0*/  @P0 BRA `(.L_x_10) ;  /* 0x0000000000280947 */ /* 0x000fec0003800000 */
[----:B------:R-:W-:-:S13]  /*0bd0*/  FSETP.NEU.FTZ.AND P0, PT, |R0|, +INF , PT ;  /* 0x7f8000000000780b */ /* 0x000fda0003f1d200 */
[----:B------:R-:W-:-:S04]  /*0be0*/  @P0 FFMA R3, R0, 1.84467440737095516160e+19, RZ ;  /* 0x5f80000000030823 */ /* 0x000fc800000000ff */
[----:B------:R-:W0:Y:S02]  /*0bf0*/  @P0 MUFU.RSQ R2, R3 ;  /* 0x0000000300020308 */ /* 0x000e240000001400 */
[----:B0-----:R-:W-:Y:S01]  /*0c00*/  @P0 FMUL.FTZ R4, R3, R2 ;  /* 0x0000000203040220 */ /* 0x001fe20000410000 */
[----:B------:R-:W-:Y:S01]  /*0c10*/  @P0 FMUL.FTZ R7, R2, 0.5 ;  /* 0x3f00000002070820 */ /* 0x000fe20000410000 */
[----:B------:R-:W-:Y:S02]  /*0c20*/  @!P0 MOV R2, R0 ;  /* 0x0000000000028202 */ /* 0x000fe40000000f00 */
[----:B------:R-:W-:-:S04]  /*0c30*/  @P0 FADD.FTZ R5, -R4, -RZ ;  /* 0x800000ff04050221 */ /* 0x000fc80000010100 */
[----:B------:R-:W-:-:S04]  /*0c40*/  @P0 FFMA R5, R4, R5, R3 ;  /* 0x0000000504050223 */ /* 0x000fc80000000003 */
[----:B------:R-:W-:-:S04]  /*0c50*/  @P0 FFMA R5, R5, R7, R4 ;  /* 0x0000000705050223 */ /* 0x000fc80000000004 */
[----:B------:R-:W-:-:S07]  /*0c60*/  @P0 FMUL.FTZ R2, R5, 2.3283064365386962891e-10 ;  /* 0x2f80000005020820 */ /* 0x000fce0000410000 */
.L_x_10:
[----:B------:R-:W-:Y:S01]  /*0c70*/  HFMA2 R3, -RZ, RZ, 0, 0 ;  /* 0x00000000ff037431 */ /* 0x000fe200000001ff */
[----:B------:R-:W-:Y:S01]  /*0c80*/  MOV R0, R2 ;  /* 0x0000000200007202 */ /* 0x000fe20000000f00 */
[----:B------:R-:W-:-:S04]  /*0c90*/  IMAD.MOV.U32 R2, RZ, RZ, R8 ;  /* 0x000000ffff027224 */ /* 0x000fc800078e0008 */
[----:B------:R-:W-:Y:S05]  /*0ca0*/  RET.REL.NODEC R2 `(_Z24vector_similarity_searchPfS_S_Piii) ;  /* 0xfffffff002d47950 */ /* 0x000fea0003c3ffff */
        .weak           $__internal_1_$__cuda_sm3x_div_rn_noftz_f32_slowpath
        .type           $__internal_1_$__cuda_sm3x_div_rn_noftz_f32_slowpath,@function
        .size           $__internal_1_$__cuda_sm3x_div_rn_noftz_f32_slowpath,(.L_x_24 - $__internal_1_$__cuda_sm3x_div_rn_noftz_f32_slowpath)
$__internal_1_$__cuda_sm3x_div_rn_noftz_f32_slowpath:
[----:B------:R-:W-:Y:S01]  /*0cb0*/  SHF.R.U32.HI R5, RZ, 0x17, R3 ;  /* 0x00000017ff057819 */ /* 0x000fe20000011603 */
[----:B------:R-:W-:Y:S01]  /*0cc0*/  BSSY.RECONVERGENT B1, `(.L_x_11) ;  /* 0x0000062000017945 */ /* 0x000fe20003800200 */
[----:B------:R-:W-:Y:S02]  /*0cd0*/  SHF.R.U32.HI R4, RZ, 0x17, R0 ;  /* 0x00000017ff047819 */ /* 0x000fe40000011600 */
[----:B------:R-:W-:Y:S02]  /*0ce0*/  LOP3.LUT R12, R5, 0xff, RZ, 0xc0, !PT ;  /* 0x000000ff050c7812 */ /* 0x000fe400078ec0ff */
[----:B------:R-:W-:Y:S02]  /*0cf0*/  LOP3.LUT R9, R4, 0xff, RZ, 0xc0, !PT ;  /* 0x000000ff04097812 */ /* 0x000fe400078ec0ff */
[----:B------:R-:W-:-:S03]  /*0d00*/  IADD3 R7, PT, PT, R12, -0x1, RZ ;  /* 0xffffffff0c077810 */ /* 0x000fc60007ffe0ff */
[----:B------:R-:W-:Y:S01]  /*0d10*/  VIADD R5, R9, 0xffffffff ;  /* 0xffffffff09057836 */ /* 0x000fe20000000000 */
[----:B------:R-:W-:-:S04]  /*0d20*/  ISETP.GT.U32.AND P0, PT, R7, 0xfd, PT ;  /* 0x000000fd0700780c */ /* 0x000fc80003f04070 */
[----:B------:R-:W-:-:S13]  /*0d30*/  ISETP.GT.U32.OR P0, PT, R5, 0xfd, P0 ;  /* 0x000000fd0500780c */ /* 0x000fda0000704470 */
[----:B------:R-:W-:Y:S01]  /*0d40*/  @!P0 MOV R4, RZ ;  /* 0x000000ff00048202 */ /* 0x000fe20000000f00 */
[----:B------:R-:W-:Y:S06]  /*0d50*/  @!P0 BRA `(.L_x_12) ;  /* 0x00000000005c8947 */ /* 0x000fec0003800000 */
[----:B------:R-:W-:Y:S02]  /*0d60*/  FSETP.GTU.FTZ.AND P0, PT, |R0|, +INF , PT ;  /* 0x7f8000000000780b */ /* 0x000fe40003f1c200 */
[----:B------:R-:W-:-:S04]  /*0d70*/  FSETP.GTU.FTZ.AND P1, PT, |R3|, +INF , PT ;  /* 0x7f8000000300780b */ /* 0x000fc80003f3c200 */
[----:B------:R-:W-:-:S13]  /*0d80*/  PLOP3.LUT P0, PT, P0, P1, PT, 0xf8, 0x8f ;  /* 0x00000000008f781c */ /* 0x000fda0000703f70 */
[----:B------:R-:W-:Y:S05]  /*0d90*/  @P0 BRA `(.L_x_13) ;  /* 0x00000004004c0947 */ /* 0x000fea0003800000 */
[----:B------:R-:W-:-:S13]  /*0da0*/  LOP3.LUT P0, RZ, R3, 0x7fffffff, R0, 0xc8, !PT ;  /* 0x7fffffff03ff7812 */ /* 0x000fda000780c800 */
[----:B------:R-:W-:Y:S05]  /*0db0*/  @!P0 BRA `(.L_x_14) ;  /* 0x00000004003c8947 */ /* 0x000fea0003800000 */
[C---:B------:R-:W-:Y:S02]  /*0dc0*/  FSETP.NEU.FTZ.AND P3, PT, |R0|.reuse, +INF , PT ;  /* 0x7f8000000000780b */ /* 0x040fe40003f7d200 */
[----:B------:R-:W-:Y:S02]  /*0dd0*/  FSETP.NEU.FTZ.AND P1, PT, |R3|, +INF , PT ;  /* 0x7f8000000300780b */ /* 0x000fe40003f3d200 */
[----:B------:R-:W-:-:S11]  /*0de0*/  FSETP.NEU.FTZ.AND P0, PT, |R0|, +INF , PT ;  /* 0x7f8000000000780b */ /* 0x000fd60003f1d200 */
[----:B------:R-:W-:Y:S05]  /*0df0*/  @!P1 BRA !P3, `(.L_x_14) ;  /* 0x00000004002c9947 */ /* 0x000fea0005800000 */
[----:B------:R-:W-:-:S04]  /*0e00*/  LOP3.LUT P3, RZ, R0, 0x7fffffff, RZ, 0xc0, !PT ;  /* 0x7fffffff00ff7812 */ /* 0x000fc8000786c0ff */
[----:B------:R-:W-:-:S13]  /*0e10*/  PLOP3.LUT P1, PT, P1, P3, PT, 0x2f, 0xf2 ;  /* 0x0000000000f2781c */ /* 0x000fda0000f26577 */
[----:B------:R-:W-:Y:S05]  /*0e20*/  @P1 BRA `(.L_x_15) ;  /* 0x0000000400181947 */ /* 0x000fea0003800000 */
[----:B------:R-:W-:-:S04]  /*0e30*/  LOP3.LUT P1, RZ, R3, 0x7fffffff, RZ, 0xc0, !PT ;  /* 0x7fffffff03ff7812 */ /* 0x000fc8000782c0ff */
[----:B------:R-:W-:-:S13]  /*0e40*/  PLOP3.LUT P0, PT, P0, P1, PT, 0x2f, 0xf2 ;  /* 0x0000000000f2781c */ /* 0x000fda0000702577 */
[----:B------:R-:W-:Y:S05]  /*0e50*/  @P0 BRA `(.L_x_16) ;  /* 0x0000000400000947 */ /* 0x000fea0003800000 */
[----:B------:R-:W-:Y:S02]  /*0e60*/  ISETP.GE.AND P0, PT, R5, RZ, PT ;  /* 0x000000ff0500720c */ /* 0x000fe40003f06270 */
[----:B------:R-:W-:-:S11]  /*0e70*/  ISETP.GE.AND P1, PT, R7, RZ, PT ;  /* 0x000000ff0700720c */ /* 0x000fd60003f26270 */
[----:B------:R-:W-:Y:S01]  /*0e80*/  @P0 MOV R4, RZ ;  /* 0x000000ff00040202 */ /* 0x000fe20000000f00 */
[----:B------:R-:W-:Y:S02]  /*0e90*/  @!P0 IMAD.MOV.U32 R4, RZ, RZ, -0x40 ;  /* 0xffffffc0ff048424 */ /* 0x000fe400078e00ff */
[----:B------:R-:W-:Y:S01]  /*0ea0*/  @!P0 FFMA R0, R0, 1.84467440737095516160e+19, RZ ;  /* 0x5f80000000008823 */ /* 0x000fe200000000ff */
[----:B------:R-:W-:Y:S02]  /*0eb0*/  @!P1 FFMA R3, R3, 1.84467440737095516160e+19, RZ ;  /* 0x5f80000003039823 */ /* 0x000fe400000000ff */
[----:B------:R-:W-:-:S07]  /*0ec0*/  @!P1 IADD3 R4, PT, PT, R4, 0x40, RZ ;  /* 0x0000004004049810 */ /* 0x000fce0007ffe0ff */
.L_x_12:
[----:B------:R-:W-:Y:S01]  /*0ed0*/  LEA R8, R12, 0xc0800000, 0x17 ;  /* 0xc08000000c087811 */ /* 0x000fe200078eb8ff */
[----:B------:R-:W-:Y:S03]  /*0ee0*/  BSSY.RECONVERGENT B2, `(.L_x_17) ;  /* 0x0000036000027945 */ /* 0x000fe60003800200 */
[----:B------:R-:W-:Y:S02]  /*0ef0*/  IADD3 R8, PT, PT, -R8, R3, RZ ;  /* 0x0000000308087210 */ /* 0x000fe40007ffe1ff */
[----:B------:R-:W-:Y:S02]  /*0f00*/  IADD3 R3, PT, PT, R9, -0x7f, RZ ;  /* 0xffffff8109037810 */ /* 0x000fe40007ffe0ff */
[----:B------:R-:W0:Y:S01]  /*0f10*/  MUFU.RCP R5, R8 ;  /* 0x0000000800057308 */ /* 0x000e220000001000 */
[----:B------:R-:W-:Y:S02]  /*0f20*/  FADD.FTZ R7, -R8, -RZ ;  /* 0x800000ff08077221 */ /* 0x000fe40000010100 */
[----:B------:R-:W-:-:S02]  /*0f30*/  IMAD R0, R3, -0x800000, R0 ;  /* 0xff80000003007824 */ /* 0x000fc400078e0200 */
[----:B0-----:R-:W-:-:S04]  /*0f40*/  FFMA R10, R5, R7, 1 ;  /* 0x3f800000050a7423 */ /* 0x001fc80000000007 */
[----:B------:R-:W-:-:S04]  /*0f50*/  FFMA R14, R5, R10, R5 ;  /* 0x0000000a050e7223 */ /* 0x000fc80000000005 */
[----:B------:R-:W-:-:S04]  /*0f60*/  FFMA R5, R0, R14, RZ ;  /* 0x0000000e00057223 */ /* 0x000fc800000000ff */
[----:B------:R-:W-:-:S04]  /*0f70*/  FFMA R10, R7, R5, R0 ;  /* 0x00000005070a7223 */ /* 0x000fc80000000000 */
[----:B------:R-:W-:Y:S01]  /*0f80*/  FFMA R9, R14, R10, R5 ;  /* 0x0000000a0e097223 */ /* 0x000fe20000000005 */
[----:B------:R-:W-:-:S03]  /*0f90*/  IADD3 R5, PT, PT, R3, 0x7f, -R12 ;  /* 0x0000007f03057810 */ /* 0x000fc60007ffe80c */
[----:B------:R-:W-:Y:S02]  /*0fa0*/  FFMA R10, R7, R9, R0 ;  /* 0x00000009070a7223 */ /* 0x000fe40000000000 */
[----:B------:R-:W-:Y:S02]  /*0fb0*/  IMAD.IADD R5, R5, 0x1, R4 ;  /* 0x0000000105057824 */ /* 0x000fe400078e0204 */
[----:B------:R-:W-:-:S05]  /*0fc0*/  FFMA R0, R14, R10, R9 ;  /* 0x0000000a0e007223 */ /* 0x000fca0000000009 */
[----:B------:R-:W-:-:S04]  /*0fd0*/  SHF.R.U32.HI R3, RZ, 0x17, R0 ;  /* 0x00000017ff037819 */ /* 0x000fc80000011600 */
[----:B------:R-:W-:-:S04]  /*0fe0*/  LOP3.LUT R3, R3, 0xff, RZ, 0xc0, !PT ;  /* 0x000000ff03037812 */ /* 0x000fc800078ec0ff */
[----:B------:R-:W-:-:S04]  /*0ff0*/  IADD3 R7, PT, PT, R3, R5, RZ ;  /* 0x0000000503077210 */ /* 0x000fc80007ffe0ff */
[----:B------:R-:W-:-:S04]  /*1000*/  IADD3 R3, PT, PT, R7, -0x1, RZ ;  /* 0xffffffff07037810 */ /* 0x000fc80007ffe0ff */
[----:B------:R-:W-:-:S13]  /*1010*/  ISETP.GE.U32.AND P0, PT, R3, 0xfe, PT ;  /* 0x000000fe0300780c */ /* 0x000fda0003f06070 */
[----:B------:R-:W-:Y:S05]  /*1020*/  @!P0 BRA `(.L_x_18) ;  /* 0x0000000000808947 */ /* 0x000fea0003800000 */
[----:B------:R-:W-:-:S13]  /*1030*/  ISETP.GT.AND P0, PT, R7, 0xfe, PT ;  /* 0x000000fe0700780c */ /* 0x000fda0003f04270 */
[----:B------:R-:W-:Y:S05]  /*1040*/  @P0 BRA `(.L_x_19) ;  /* 0x00000000006c0947 */ /* 0x000fea0003800000 */
[----:B------:R-:W-:-:S13]  /*1050*/  ISETP.GE.AND P0, PT, R7, 0x1, PT ;  /* 0x000000010700780c */ /* 0x000fda0003f06270 */
[----:B------:R-:W-:Y:S05]  /*1060*/  @P0 BRA `(.L_x_20) ;  /* 0x0000000000740947 */ /* 0x000fea0003800000 */
[----:B------:R-:W-:Y:S02]  /*1070*/  ISETP.GE.AND P0, PT, R7, -0x18, PT ;  /* 0xffffffe80700780c */ /* 0x000fe40003f06270 */
[----:B------:R-:W-:-:S11]  /*1080*/  LOP3.LUT R0, R0, 0x80000000, RZ, 0xc0, !PT ;  /* 0x8000000000007812 */ /* 0x000fd600078ec0ff */
[----:B------:R-:W-:Y:S05]  /*1090*/  @!P0 BRA `(.L_x_20) ;  /* 0x0000000000688947 */ /* 0x000fea0003800000 */
[CCC-:B------:R-:W-:Y:S01]  /*10a0*/  FFMA.RZ R3, R14.reuse, R10.reuse, R9.reuse ;  /* 0x0000000a0e037223 */ /* 0x1c0fe2000000c009 */
[C---:B------:R-:W-:Y:S01]  /*10b0*/  IADD3 R8, PT, PT, R7.reuse, 0x20, RZ ;  /* 0x0000002007087810 */ /* 0x040fe20007ffe0ff */
[CCC-:B------:R-:W-:Y:S01]  /*10c0*/  FFMA.RM R4, R14.reuse, R10.reuse, R9.reuse ;  /* 0x0000000a0e047223 */ /* 0x1c0fe20000004009 */
[----:B------:R-:W-:Y:S02]  /*10d0*/  ISETP.NE.AND P3, PT, R7, RZ, PT ;  /* 0x000000ff0700720c */ /* 0x000fe40003f65270 */
[----:B------:R-:W-:Y:S01]  /*10e0*/  LOP3.LUT R5, R3, 0x7fffff, RZ, 0xc0, !PT ;  /* 0x007fffff03057812 */ /* 0x000fe200078ec0ff */
[----:B------:R-:W-:Y:S01]  /*10f0*/  FFMA.RP R3, R14, R10, R9 ;  /* 0x0000000a0e037223 */ /* 0x000fe20000008009 */
[----:B------:R-:W-:Y:S01]  /*1100*/  ISETP.NE.AND P1, PT, R7, RZ, PT ;  /* 0x000000ff0700720c */ /* 0x000fe20003f25270 */
[----:B------:R-:W-:Y:S01]  /*1110*/  IMAD.MOV R7, RZ, RZ, -R7 ;  /* 0x000000ffff077224 */ /* 0x000fe200078e0a07 */
[----:B------:R-:W-:Y:S02]  /*1120*/  LOP3.LUT R5, R5, 0x800000, RZ, 0xfc, !PT ;  /* 0x0080000005057812 */ /* 0x000fe400078efcff */
[----:B------:R-:W-:-:S02]  /*1130*/  FSETP.NEU.FTZ.AND P0, PT, R3, R4, PT ;  /* 0x000000040300720b */ /* 0x000fc40003f1d000 */
[----:B------:R-:W-:Y:S02]  /*1140*/  SHF.L.U32 R8, R5, R8, RZ ;  /* 0x0000000805087219 */ /* 0x000fe400000006ff */
[----:B------:R-:W-:Y:S02]  /*1150*/  SEL R4, R7, RZ, P3 ;  /* 0x000000ff07047207 */ /* 0x000fe40001800000 */
[----:B------:R-:W-:Y:S02]  /*1160*/  ISETP.NE.AND P1, PT, R8, RZ, P1 ;  /* 0x000000ff0800720c */ /* 0x000fe40000f25270 */
[----:B------:R-:W-:Y:S02]  /*1170*/  SHF.R.U32.HI R4, RZ, R4, R5 ;  /* 0x00000004ff047219 */ /* 0x000fe40000011605 */
[----:B------:R-:W-:Y:S02]  /*1180*/  PLOP3.LUT P0, PT, P0, P1, PT, 0xf8, 0x8f ;  /* 0x00000000008f781c */ /* 0x000fe40000703f70 */
[----:B------:R-:W-:-:S02]  /*1190*/  SHF.R.U32.HI R8, RZ, 0x1, R4 ;  /* 0x00000001ff087819 */ /* 0x000fc40000011604 */
[----:B------:R-:W-:-:S04]  /*11a0*/  SEL R3, RZ, 0x1, !P0 ;  /* 0x00000001ff037807 */ /* 0x000fc80004000000 */
[----:B------:R-:W-:-:S04]  /*11b0*/  LOP3.LUT R3, R3, 0x1, R8, 0xf8, !PT ;  /* 0x0000000103037812 */ /* 0x000fc800078ef808 */
[----:B------:R-:W-:-:S04]  /*11c0*/  LOP3.LUT R3, R3, R4, RZ, 0xc0, !PT ;  /* 0x0000000403037212 */ /* 0x000fc800078ec0ff */
[----:B------:R-:W-:-:S04]  /*11d0*/  IADD3 R3, PT, PT, R8, R3, RZ ;  /* 0x0000000308037210 */ /* 0x000fc80007ffe0ff */
[----:B------:R-:W-:Y:S01]  /*11e0*/  LOP3.LUT R0, R3, R0, RZ, 0xfc, !PT ;  /* 0x0000000003007212 */ /* 0x000fe200078efcff */
[----:B------:R-:W-:Y:S06]  /*11f0*/  BRA `(.L_x_20) ;  /* 0x0000000000107947 */ /* 0x000fec0003800000 */
.L_x_19:
[----:B------:R-:W-:-:S04]  /*1200*/  LOP3.LUT R0, R0, 0x80000000, RZ, 0xc0, !PT ;  /* 0x8000000000007812 */ /* 0x000fc800078ec0ff */
[----:B------:R-:W-:Y:S01]  /*1210*/  LOP3.LUT R0, R0, 0x7f800000, RZ, 0xfc, !PT ;  /* 0x7f80000000007812 */ /* 0x000fe200078efcff */
[----:B------:R-:W-:Y:S06]  /*1220*/  BRA `(.L_x_20) ;  /* 0x0000000000047947 */ /* 0x000fec0003800000 */
.L_x_18:
[----:B------:R-:W-:-:S07]  /*1230*/  LEA R0, R5, R0, 0x17 ;  /* 0x0000000005007211 */ /* 0x000fce00078eb8ff */
.L_x_20:
[----:B------:R-:W-:Y:S05]  /*1240*/  BSYNC.RECONVERGENT B2 ;  /* 0x0000000000027941 */ /* 0x000fea0003800200 */
.L_x_17:
[----:B------:R-:W-:Y:S05]  /*1250*/  BRA `(.L_x_21) ;  /* 0x0000000000207947 */ /* 0x000fea0003800000 */
.L_x_16:
[----:B------:R-:W-:-:S04]  /*1260*/  LOP3.LUT R0, R3, 0x80000000, R0, 0x48, !PT ;  /* 0x8000000003007812 */ /* 0x000fc800078e4800 */
[----:B------:R-:W-:Y:S01]  /*1270*/  LOP3.LUT R0, R0, 0x7f800000, RZ, 0xfc, !PT ;  /* 0x7f80000000007812 */ /* 0x000fe200078efcff */
[----:B------:R-:W-:Y:S06]  /*1280*/  BRA `(.L_x_21) ;  /* 0x0000000000147947 */ /* 0x000fec0003800000 */
.L_x_15:
[----:B------:R-:W-:Y:S01]  /*1290*/  LOP3.LUT R0, R3, 0x80000000, R0, 0x48, !PT ;  /* 0x8000000003007812 */ /* 0x000fe200078e4800 */
[----:B------:R-:W-:Y:S06]  /*12a0*/  BRA `(.L_x_21) ;  /* 0x00000000000c7947 */ /* 0x000fec0003800000 */
.L_x_14:
[----:B------:R-:W0:Y:S01]  /*12b0*/  MUFU.RSQ R0, -QNAN ;  /* 0xffc0000000007908 */ /* 0x000e220000001400 */
[----:B------:R-:W-:Y:S05]  /*12c0*/  BRA `(.L_x_21) ;  /* 0x0000000000047947 */ /* 0x000fea0003800000 */
.L_x_13:
[----:B------:R-:W-:-:S07]  /*12d0*/  FADD.FTZ R0, R0, R3 ;  /* 0x0000000300007221 */ /* 0x000fce0000010000 */
.L_x_21:
[----:B------:R-:W-:Y:S05]  /*12e0*/  BSYNC.RECONVERGENT B1 ;  /* 0x0000000000017941 */ /* 0x000fea0003800200 */
.L_x_11:
[----:B------:R-:W-:-:S04]  /*12f0*/  HFMA2 R3, -RZ, RZ, 0, 0 ;  /* 0x00000000ff037431 */ /* 0x000fc800000001ff */
[----:B0-----:R-:W-:Y:S05]  /*1300*/  RET.REL.NODEC R2 `(_Z24vector_similarity_searchPfS_S_Piii) ;  /* 0xffffffec023c7950 */ /* 0x001fea0003c3ffff */
.L_x_22:
[----:B------:R-:W-:-:S00]  /*1310*/  BRA `(.L_x_22) ;  /* 0xfffffffc00fc7947 */ /* 0x000fc0000383ffff */
[----:B------:R-:W-:-:S00]  /*1320*/  NOP ;  /* 0x0000000000007918 */ /* 0x000fc00000000000 */
        /* <DEDUP_REMOVED lines=13> */
.L_x_24:


//--------------------- .nv.shared.reserved.0     --------------------------
	.section	.nv.shared.reserved.0,"aw",@nobits
	.weak		__nv_reservedSMEM_offset_0_alias
	.size		__nv_reservedSMEM_offset_0_alias, 0, 64
	.other		__nv_reservedSMEM_offset_0_alias,@"STO_CUDA_RESERVED_SHARED STV_DEFAULT"
__nv_reservedSMEM_offset_0_alias:
	.zero		0
	.zero		64


//--------------------- .nv.constant0._Z24vector_similarity_searchPfS_S_Piii --------------------------
	.section	.nv.constant0._Z24vector_similarity_searchPfS_S_Piii,"a",@progbits
	.sectionflags	@""
	.align	4
.nv.constant0._Z24vector_similarity_searchPfS_S_Piii:
	.zero		936


//--------------------- SYMBOLS --------------------------

	.type		.nv.reservedSmem.offset0,@object
	.size		.nv.reservedSmem.offset0,0x4
